	.headerflags	@"EF_CUDA_TEXMODE_UNIFIED EF_CUDA_64BIT_ADDRESS EF_CUDA_ACCELERATORS EF_CUDA_SM90 EF_CUDA_VIRTUAL_SM(EF_CUDA_SM90)"
	.elftype	@"ET_EXEC"


//--------------------- .nv.info                  --------------------------
	.section	.nv.info,"",@"SHT_CUDA_INFO"
	.align	4


	//----- nvinfo : EIATTR_REGCOUNT
	.align		4
        /*0000*/ 	.byte	0x04, 0x2f
        /*0002*/ 	.short	(.L_1 - .L_0)
	.align		4
.L_0:
        /*0004*/ 	.word	index@(triton_poi_fused_convolution_silu_0)
        /*0008*/ 	.word	0x00000010


	//----- nvinfo : EIATTR_MIN_STACK_SIZE
	.align		4
.L_1:
        /*000c*/ 	.byte	0x04, 0x12
        /*000e*/ 	.short	(.L_3 - .L_2)
	.align		4
.L_2:
        /*0010*/ 	.word	index@(triton_poi_fused_convolution_silu_0)
        /*0014*/ 	.word	0x00000000


	//----- nvinfo : EIATTR_FRAME_SIZE
	.align		4
.L_3:
        /*0018*/ 	.byte	0x04, 0x11
        /*001a*/ 	.short	(.L_5 - .L_4)
	.align		4
.L_4:
        /*001c*/ 	.word	index@(triton_poi_fused_convolution_silu_0)
        /*0020*/ 	.word	0x00000000


	//----- nvinfo : EIATTR_MIN_STACK_SIZE
	.align		4
.L_5:
        /*0024*/ 	.byte	0x04, 0x12
        /*0026*/ 	.short	(.L_7 - .L_6)
	.align		4
.L_6:
        /*0028*/ 	.word	index@(triton_poi_fused_convolution_silu_0)
        /*002c*/ 	.word	0x00000000
.L_7:


//--------------------- .nv.info.triton_poi_fused_convolution_silu_0 --------------------------
	.section	.nv.info.triton_poi_fused_convolution_silu_0,"",@"SHT_CUDA_INFO"
	.sectionflags	@""
	.align	4


	//----- nvinfo : EIATTR_CUDA_API_VERSION
	.align		4
        /*0000*/ 	.byte	0x04, 0x37
        /*0002*/ 	.short	(.L_9 - .L_8)
.L_8:
        /*0004*/ 	.word	0x0000007c


	//----- nvinfo : EIATTR_KPARAM_INFO
	.align		4
.L_9:
        /*0008*/ 	.byte	0x04, 0x17
        /*000a*/ 	.short	(.L_11 - .L_10)
.L_10:
        /*000c*/ 	.word	0x00000000
        /*0010*/ 	.short	0x0003
        /*0012*/ 	.short	0x0018
        /*0014*/ 	.byte	0x00, 0xf0, 0x11, 0x00


	//----- nvinfo : EIATTR_KPARAM_INFO
	.align		4
.L_11:
        /*0018*/ 	.byte	0x04, 0x17
        /*001a*/ 	.short	(.L_13 - .L_12)
.L_12:
        /*001c*/ 	.word	0x00000000
        /*0020*/ 	.short	0x0002
        /*0022*/ 	.short	0x0010
        /*0024*/ 	.byte	0x00, 0xf4, 0x21, 0x00


	//----- nvinfo : EIATTR_KPARAM_INFO
	.align		4
.L_13:
        /*0028*/ 	.byte	0x04, 0x17
        /*002a*/ 	.short	(.L_15 - .L_14)
.L_14:
        /*002c*/ 	.word	0x00000000
        /*0030*/ 	.short	0x0001
        /*0032*/ 	.short	0x0008
        /*0034*/ 	.byte	0x00, 0xf4, 0x21, 0x00


	//----- nvinfo : EIATTR_KPARAM_INFO
	.align		4
.L_15:
        /*0038*/ 	.byte	0x04, 0x17
        /*003a*/ 	.short	(.L_17 - .L_16)
.L_16:
        /*003c*/ 	.word	0x00000000
        /*0040*/ 	.short	0x0000
        /*0042*/ 	.short	0x0000
        /*0044*/ 	.byte	0x00, 0xf4, 0x21, 0x00


	//----- nvinfo : EIATTR_SPARSE_MMA_MASK
	.align		4
.L_17:
        /*0048*/ 	.byte	0x03, 0x50
        /*004a*/ 	.short	0x0000


	//----- nvinfo : EIATTR_MAXREG_COUNT
	.align		4
        /*004c*/ 	.byte	0x03, 0x1b
        /*004e*/ 	.short	0x00ff


	//----- nvinfo : EIATTR_EXIT_INSTR_OFFSETS
	.align		4
        /*0050*/ 	.byte	0x04, 0x1c
        /*0052*/ 	.short	(.L_19 - .L_18)


	//   ....[0]....
.L_18:
        /*0054*/ 	.word	0x00000380


	//   ....[1]....
        /*0058*/ 	.word	0x000003a0


	//----- nvinfo : EIATTR_REQNTID
	.align		4
.L_19:
        /*005c*/ 	.byte	0x04, 0x10
        /*005e*/ 	.short	(.L_21 - .L_20)
.L_20:
        /*0060*/ 	.word	0x00000080
        /*0064*/ 	.word	0x00000001
        /*0068*/ 	.word	0x00000001


	//----- nvinfo : EIATTR_CBANK_PARAM_SIZE
	.align		4
.L_21:
        /*006c*/ 	.byte	0x03, 0x19
        /*006e*/ 	.short	0x001c


	//----- nvinfo : EIATTR_PARAM_CBANK
	.align		4
        /*0070*/ 	.byte	0x04, 0x0a
        /*0072*/ 	.short	(.L_23 - .L_22)
	.align		4
.L_22:
        /*0074*/ 	.word	index@(.nv.constant0.triton_poi_fused_convolution_silu_0)
        /*0078*/ 	.short	0x0210
        /*007a*/ 	.short	0x001c


	//----- nvinfo : EIATTR_SW_WAR
	.align		4
.L_23:
        /*007c*/ 	.byte	0x04, 0x36
        /*007e*/ 	.short	(.L_25 - .L_24)
.L_24:
        /*0080*/ 	.word	0x00000008
.L_25:


//--------------------- .nv.callgraph             --------------------------
	.section	.nv.callgraph,"",@"SHT_CUDA_CALLGRAPH"
	.align	4
	.sectionentsize	8
	.align		4
        /*0000*/ 	.word	0x00000000
	.align		4
        /*0004*/ 	.word	0xffffffff
	.align		4
        /*0008*/ 	.word	0x00000000
	.align		4
        /*000c*/ 	.word	0xfffffffe
	.align		4
        /*0010*/ 	.word	0x00000000
	.align		4
        /*0014*/ 	.word	0xfffffffd
	.align		4
        /*0018*/ 	.word	0x00000000
	.align		4
        /*001c*/ 	.word	0xfffffffc


//--------------------- .text.triton_poi_fused_convolution_silu_0 --------------------------
	.section	.text.triton_poi_fused_convolution_silu_0,"ax",@progbits
	.align	128
        .global         triton_poi_fused_convolution_silu_0
        .type           triton_poi_fused_convolution_silu_0,@function
        .size           triton_poi_fused_convolution_silu_0,(.L_x_1 - triton_poi_fused_convolution_silu_0)
        .other          triton_poi_fused_convolution_silu_0,@"STO_CUDA_ENTRY STV_DEFAULT"
triton_poi_fused_convolution_silu_0:
.text.triton_poi_fused_convolution_silu_0:
[----:B------:R-:W0:Y:S02]  /*0000*/  LDC R1, c[0x0][0x28] ;  /* 0x00000a00ff017b82 */ /* 0x000e240000000800 */
[----:B------:R-:W1:Y:S01]  /*0010*/  S2R R0, SR_TID.X ;  /* 0x0000000000007919 */ /* 0x000e620000002100 */
[----:B------:R-:W2:Y:S01]  /*0020*/  LDC.64 R6, c[0x0][0x218] ;  /* 0x00008600ff067b82 */ /* 0x000ea20000000a00 */
[----:B------:R-:W-:Y:S01]  /*0030*/  CS2R R8, SRZ ;  /* 0x0000000000087805 */ /* 0x000fe2000001ff00 */
[----:B------:R-:W-:Y:S01]  /*0040*/  ULDC.64 UR4, c[0x0][0x208] ;  /* 0x0000820000047ab9 */ /* 0x000fe20000000a00 */
[----:B------:R-:W3:Y:S01]  /*0050*/  S2R R5, SR_CTAID.X ;  /* 0x0000000000057919 */ /* 0x000ee20000002500 */
[----:B-1----:R-:W-:Y:S02]  /*0060*/  SHF.L.U32 R0, R0, 0x1, RZ ;  /* 0x0000000100007819 */ /* 0x002fe400000006ff */
[----:B---3--:R-:W-:Y:S02]  /*0070*/  SHF.R.S32.HI R3, RZ, 0x17, R5 ;  /* 0x00000017ff037819 */ /* 0x008fe40000011405 */
[----:B------:R-:W-:Y:S02]  /*0080*/  LOP3.LUT R0, R0, 0xfe, RZ, 0xc0, !PT ;  /* 0x000000fe00007812 */ /* 0x000fe400078ec0ff */
[----:B------:R-:W-:-:S02]  /*0090*/  SGXT R3, R3, 0x1 ;  /* 0x000000010303781a */ /* 0x000fc40000000200 */
[----:B------:R-:W-:-:S04]  /*00a0*/  LEA R0, R5, R0, 0x8 ;  /* 0x0000000005007211 */ /* 0x000fc800078e40ff */
[----:B------:R-:W-:Y:S02]  /*00b0*/  LEA.HI R4, R3, R0, RZ, 0x4 ;  /* 0x0000000003047211 */ /* 0x000fe400078f20ff */
[----:B------:R-:W1:Y:S01]  /*00c0*/  LDC.64 R2, c[0x0][0x210] ;  /* 0x00008400ff027b82 */ /* 0x000e620000000a00 */
[----:B------:R-:W-:Y:S02]  /*00d0*/  ISETP.GE.AND P0, PT, R0, 0x400, PT ;  /* 0x000004000000780c */ /* 0x000fe40003f06270 */
[----:B------:R-:W-:-:S04]  /*00e0*/  SHF.R.S32.HI R4, RZ, 0x4, R4 ;  /* 0x00000004ff047819 */ /* 0x000fc80000011404 */
[----:B------:R-:W-:-:S04]  /*00f0*/  LEA.HI R5, R4, R4, RZ, 0x4 ;  /* 0x0000000404057211 */ /* 0x000fc800078f20ff */
[----:B------:R-:W-:-:S04]  /*0100*/  LOP3.LUT R5, R5, 0xfffffff0, RZ, 0xc0, !PT ;  /* 0xfffffff005057812 */ /* 0x000fc800078ec0ff */
[----:B------:R-:W-:-:S05]  /*0110*/  IADD3 R5, R4, -R5, RZ ;  /* 0x8000000504057210 */ /* 0x000fca0007ffe0ff */
[----:B--2---:R-:W-:Y:S01]  /*0120*/  IMAD.WIDE R6, R5, 0x4, R6 ;  /* 0x0000000405067825 */ /* 0x004fe200078e0206 */
[----:B------:R-:W-:-:S03]  /*0130*/  CS2R R4, SRZ ;  /* 0x0000000000047805 */ /* 0x000fc6000001ff00 */
[----:B-1----:R-:W-:Y:S01]  /*0140*/  IMAD.WIDE R2, R0, 0x4, R2 ;  /* 0x0000000400027825 */ /* 0x002fe200078e0202 */
[----:B------:R-:W2:Y:S04]  /*0150*/  @!P0 LDG.E.EL R9, desc[UR4][R6.64] ;  /* 0x0000000406098981 */ /* 0x000ea8000c2e1900 */
[----:B------:R-:W2:Y:S04]  /*0160*/  @!P0 LDG.E.64 R4, desc[UR4][R2.64] ;  /* 0x0000000402048981 */ /* 0x000ea8000c1e1b00 */
[----:B------:R-:W3:Y:S01]  /*0170*/  @!P0 LDG.E.EL R8, desc[UR4][R6.64] ;  /* 0x0000000406088981 */ /* 0x000ee2000c2e1900 */
[----:B--2---:R-:W-:Y:S01]  /*0180*/  FADD R4, R9, R4 ;  /* 0x0000000409047221 */ /* 0x004fe20000000000 */
[----:B---3--:R-:W-:-:S03]  /*0190*/  FADD R5, R8, R5 ;  /* 0x0000000508057221 */ /* 0x008fc60000000000 */
[----:B------:R-:W-:Y:S01]  /*01a0*/  FADD R9, RZ, -R4 ;  /* 0x80000004ff097221 */ /* 0x000fe20000000000 */
[----:B------:R-:W-:-:S03]  /*01b0*/  FADD R8, RZ, -R5 ;  /* 0x80000005ff087221 */ /* 0x000fc60000000000 */
[----:B------:R-:W-:Y:S01]  /*01c0*/  FMUL R9, R9, 1.4426950216293334961 ;  /* 0x3fb8aa3b09097820 */ /* 0x000fe20000400000 */
[----:B------:R-:W-:-:S04]  /*01d0*/  FMUL R10, R8, 1.4426950216293334961 ;  /* 0x3fb8aa3b080a7820 */ /* 0x000fc80000400000 */
[----:B------:R-:W-:Y:S02]  /*01e0*/  FSETP.GEU.AND P1, PT, R9, -126, PT ;  /* 0xc2fc00000900780b */ /* 0x000fe40003f2e000 */
[----:B------:R-:W-:-:S11]  /*01f0*/  FSETP.GEU.AND P2, PT, R10, -126, PT ;  /* 0xc2fc00000a00780b */ /* 0x000fd60003f4e000 */
[----:B------:R-:W-:Y:S02]  /*0200*/  @!P1 FMUL R9, R9, 0.5 ;  /* 0x3f00000009099820 */ /* 0x000fe40000400000 */
[----:B------:R-:W-:Y:S02]  /*0210*/  @!P2 FMUL R10, R10, 0.5 ;  /* 0x3f0000000a0aa820 */ /* 0x000fe40000400000 */
[----:B------:R-:W1:Y:S08]  /*0220*/  MUFU.EX2 R8, R9 ;  /* 0x0000000900087308 */ /* 0x000e700000000800 */
[----:B------:R-:W2:Y:S01]  /*0230*/  MUFU.EX2 R6, R10 ;  /* 0x0000000a00067308 */ /* 0x000ea20000000800 */
[----:B-1----:R-:W-:-:S04]  /*0240*/  @!P1 FMUL R8, R8, R8 ;  /* 0x0000000808089220 */ /* 0x002fc80000400000 */
[----:B------:R-:W-:Y:S01]  /*0250*/  FADD R8, R8, 1 ;  /* 0x3f80000008087421 */ /* 0x000fe20000000000 */
[----:B--2---:R-:W-:-:S04]  /*0260*/  @!P2 FMUL R6, R6, R6 ;  /* 0x000000060606a220 */ /* 0x004fc80000400000 */
[----:B------:R-:W-:Y:S01]  /*0270*/  FADD R11, R6, 1 ;  /* 0x3f800000060b7421 */ /* 0x000fe20000000000 */
[----:B------:R-:W-:Y:S01]  /*0280*/  FSETP.GT.AND P1, PT, R8, 8.50705917302346158658e+37, PT ;  /* 0x7e8000000800780b */ /* 0x000fe20003f24000 */
[----:B------:R-:W1:Y:S03]  /*0290*/  LDC.64 R6, c[0x0][0x220] ;  /* 0x00008800ff067b82 */ /* 0x000e660000000a00 */
[----:B------:R-:W-:Y:S01]  /*02a0*/  FSETP.GT.AND P2, PT, R11, 8.50705917302346158658e+37, PT ;  /* 0x7e8000000b00780b */ /* 0x000fe20003f44000 */
[----:B------:R-:W-:-:S08]  /*02b0*/  HFMA2.MMA R10, -RZ, RZ, 1.625, 0 ;  /* 0x3e800000ff0a7435 */ /* 0x000fd000000001ff */
[----:B------:R-:W-:-:S04]  /*02c0*/  @P1 FMUL R8, R8, 0.25 ;  /* 0x3e80000008081820 */ /* 0x000fc80000400000 */
[----:B------:R-:W-:Y:S02]  /*02d0*/  @P2 FMUL R11, R11, 0.25 ;  /* 0x3e8000000b0b2820 */ /* 0x000fe40000400000 */
[----:B------:R-:W2:Y:S08]  /*02e0*/  MUFU.RCP R8, R8 ;  /* 0x0000000800087308 */ /* 0x000eb00000001000 */
[----:B------:R-:W3:Y:S01]  /*02f0*/  MUFU.RCP R11, R11 ;  /* 0x0000000b000b7308 */ /* 0x000ee20000001000 */
[----:B------:R-:W-:-:S02]  /*0300*/  FSEL R9, R10, 1, P1 ;  /* 0x3f8000000a097808 */ /* 0x000fc40000800000 */
[----:B------:R-:W-:Y:S01]  /*0310*/  FSEL R10, R10, 1, P2 ;  /* 0x3f8000000a0a7808 */ /* 0x000fe20001000000 */
[----:B------:R4:W-:Y:S02]  /*0320*/  @!P0 STG.E.64 desc[UR4][R2.64], R4 ;  /* 0x0000000402008986 */ /* 0x0009e4000c101b04 */
[----:B--2---:R-:W-:Y:S01]  /*0330*/  FMUL R9, R8, R9 ;  /* 0x0000000908097220 */ /* 0x004fe20000400000 */
[----:B-1----:R-:W-:-:S04]  /*0340*/  IMAD.WIDE R6, R0, 0x4, R6 ;  /* 0x0000000400067825 */ /* 0x002fc800078e0206 */
[----:B------:R-:W-:Y:S01]  /*0350*/  FMUL R12, R4, R9 ;  /* 0x00000009040c7220 */ /* 0x000fe20000400000 */
[----:B---3--:R-:W-:-:S04]  /*0360*/  FMUL R10, R11, R10 ;  /* 0x0000000a0b0a7220 */ /* 0x008fc80000400000 */
[----:B------:R-:W-:Y:S01]  /*0370*/  FMUL R13, R5, R10 ;  /* 0x0000000a050d7220 */ /* 0x000fe20000400000 */
[----:B----4-:R-:W-:Y:S06]  /*0380*/  @P0 EXIT ;  /* 0x000000000000094d */ /* 0x010fec0003800000 */
[----:B------:R-:W-:Y:S01]  /*0390*/  STG.E.64 desc[UR4][R6.64], R12 ;  /* 0x0000000c06007986 */ /* 0x000fe2000c101b04 */
[----:B------:R-:W-:Y:S05]  /*03a0*/  EXIT ;  /* 0x000000000000794d */ /* 0x000fea0003800000 */
.L_x_0:
[----:B------:R-:W-:-:S00]  /*03b0*/  BRA `(.L_x_0) ;  /* 0xfffffffc00fc7947 */ /* 0x000fc0000383ffff */
[----:B------:R-:W-:-:S00]  /*03c0*/  NOP ;  /* 0x0000000000007918 */ /* 0x000fc00000000000 */
        /* <DEDUP_REMOVED lines=11> */
.L_x_1:


//--------------------- .nv.constant0.triton_poi_fused_convolution_silu_0 --------------------------
	.section	.nv.constant0.triton_poi_fused_convolution_silu_0,"a",@progbits
	.sectionflags	@""
	.align	4
.nv.constant0.triton_poi_fused_convolution_silu_0:
	.zero		556
